//
// Generated by NVIDIA NVVM Compiler
//
// Compiler Build ID: CL-36424714
// Cuda compilation tools, release 13.0, V13.0.88
// Based on NVVM 20.0.0
//

.version 9.0
.target sm_100
.address_size 64

	// .globl	superSimpleDrift

.visible .entry superSimpleDrift(
	.param .u32 superSimpleDrift_param_0,
	.param .u32 superSimpleDrift_param_1,
	.param .f32 superSimpleDrift_param_2,
	.param .f32 superSimpleDrift_param_3,
	.param .f32 superSimpleDrift_param_4,
	.param .u64 .ptr .align 1 superSimpleDrift_param_5,
	.param .u32 superSimpleDrift_param_6,
	.param .u64 .ptr .align 1 superSimpleDrift_param_7,
	.param .u32 superSimpleDrift_param_8,
	.param .u64 .ptr .align 1 superSimpleDrift_param_9,
	.param .u32 superSimpleDrift_param_10,
	.param .u64 .ptr .align 1 superSimpleDrift_param_11,
	.param .u32 superSimpleDrift_param_12,
	.param .u32 superSimpleDrift_param_13,
	.param .u64 .ptr .align 1 superSimpleDrift_param_14,
	.param .u32 superSimpleDrift_param_15
)
{
	.reg .pred 	%p<2>;
	.reg .b32 	%r<20>;
	.reg .b32 	%f<33>;
	.reg .b64 	%rd<30>;

	ld.param.u32 	%r2, [superSimpleDrift_param_0];
	ld.param.u32 	%r3, [superSimpleDrift_param_1];
	ld.param.f32 	%f1, [superSimpleDrift_param_2];
	ld.param.f32 	%f2, [superSimpleDrift_param_3];
	ld.param.f32 	%f3, [superSimpleDrift_param_4];
	ld.param.u32 	%r4, [superSimpleDrift_param_6];
	ld.param.u32 	%r5, [superSimpleDrift_param_8];
	ld.param.u64 	%rd3, [superSimpleDrift_param_9];
	ld.param.u32 	%r6, [superSimpleDrift_param_10];
	ld.param.u32 	%r7, [superSimpleDrift_param_12];
	ld.param.u32 	%r9, [superSimpleDrift_param_13];
	ld.param.u32 	%r8, [superSimpleDrift_param_15];
	mov.u32 	%r10, %tid.x;
	mov.u32 	%r11, %ntid.x;
	mov.u32 	%r12, %ctaid.x;
	mad.lo.s32 	%r1, %r11, %r12, %r10;
	setp.ge.s32 	%p1, %r1, %r9;
	@%p1 bra 	$L__BB0_2;
	ld.param.u64 	%rd29, [superSimpleDrift_param_14];
	ld.param.u64 	%rd28, [superSimpleDrift_param_11];
	ld.param.u64 	%rd27, [superSimpleDrift_param_7];
	ld.param.u64 	%rd26, [superSimpleDrift_param_5];
	cvta.to.global.u64 	%rd6, %rd29;
	cvta.to.global.u64 	%rd7, %rd28;
	cvta.to.global.u64 	%rd8, %rd26;
	cvta.to.global.u64 	%rd9, %rd27;
	cvta.to.global.u64 	%rd10, %rd3;
	mul.lo.s32 	%r13, %r8, %r1;
	cvt.s64.s32 	%rd11, %r13;
	add.s64 	%rd12, %rd6, %rd11;
	ld.global.f32 	%f4, [%rd12];
	ld.global.f32 	%f5, [%rd12+4];
	div.rn.f32 	%f6, %f4, %f1;
	cvt.rmi.f32.f32 	%f7, %f6;
	add.f32 	%f8, %f7, 0f40000000;
	cvt.rzi.s32.f32 	%r14, %f8;
	div.rn.f32 	%f9, %f5, %f2;
	cvt.rmi.f32.f32 	%f10, %f9;
	add.f32 	%f11, %f10, 0f40000000;
	cvt.rzi.s32.f32 	%r15, %f11;
	mul.lo.s32 	%r16, %r15, %r4;
	cvt.s64.s32 	%rd13, %r16;
	add.s64 	%rd14, %rd8, %rd13;
	mul.lo.s32 	%r17, %r15, %r7;
	cvt.s64.s32 	%rd15, %r17;
	add.s64 	%rd16, %rd7, %rd15;
	mul.wide.s32 	%rd17, %r14, 4;
	add.s64 	%rd18, %rd16, %rd17;
	ld.global.f32 	%f12, [%rd18];
	add.s64 	%rd19, %rd14, %rd17;
	ld.global.f32 	%f13, [%rd19];
	add.f32 	%f14, %f12, %f13;
	mul.lo.s32 	%r18, %r15, %r5;
	cvt.s64.s32 	%rd20, %r18;
	add.s64 	%rd21, %rd9, %rd20;
	add.s64 	%rd22, %rd21, %rd17;
	ld.global.f32 	%f15, [%rd22];
	div.rn.f32 	%f16, %f15, %f14;
	mul.lo.s32 	%r19, %r15, %r6;
	cvt.s64.s32 	%rd23, %r19;
	add.s64 	%rd24, %rd10, %rd23;
	add.s64 	%rd25, %rd24, %rd17;
	ld.global.f32 	%f17, [%rd25];
	div.rn.f32 	%f18, %f17, %f14;
	fma.rn.f32 	%f19, %f3, %f16, %f4;
	fma.rn.f32 	%f20, %f3, %f18, %f5;
	cvt.rn.f32.s32 	%f21, %r2;
	mul.f32 	%f22, %f1, %f21;
	div.rn.f32 	%f23, %f19, %f22;
	cvt.rmi.f32.f32 	%f24, %f23;
	mul.f32 	%f25, %f22, %f24;
	sub.f32 	%f26, %f19, %f25;
	cvt.rn.f32.s32 	%f27, %r3;
	mul.f32 	%f28, %f2, %f27;
	div.rn.f32 	%f29, %f20, %f28;
	cvt.rmi.f32.f32 	%f30, %f29;
	mul.f32 	%f31, %f28, %f30;
	sub.f32 	%f32, %f20, %f31;
	st.global.f32 	[%rd12], %f26;
	st.global.f32 	[%rd12+4], %f32;
$L__BB0_2:
	ret;

}


// ===== COMPILED SASS (sm_100) =====

	.target	sm_100

	.elftype	@"ET_EXEC"


//--------------------- .note.nv.tkinfo           --------------------------
	.section	.note.nv.tkinfo,"",@"SHT_NOTE"
	.sectionflags	@"SHF_NOTE_NV_TKINFO"
	.tkinfo
        /*0018*/ 	.word	0x00000002
        /*0030*/ 	.string	""
        /*0030*/ 	.string	"ptxas"
        /*0030*/ 	.string	"Cuda compilation tools, release 13.0, V13.0.88"
        /*0030*/ 	.string	"Build cuda_13.0.r13.0/compiler.36424714_0"
        /*0030*/ 	.string	"-arch sm_100 -m 64 "



//--------------------- .note.nv.cuinfo           --------------------------
	.section	.note.nv.cuinfo,"",@"SHT_NOTE"
	.sectionflags	@"SHF_NOTE_NV_CUINFO"
        /*0018*/ 	.short	0x0002
        /*001a*/ 	.short	0x0064
        /*001c*/ 	.short	0x0082
	.zero		2


//--------------------- .nv.info                  --------------------------
	.section	.nv.info,"",@"SHT_CUDA_INFO"
	.align	4


	//----- nvinfo : EIATTR_REGCOUNT
	.align		4
        /*0000*/ 	.byte	0x04, 0x2f
        /*0002*/ 	.short	(.L_1 - .L_0)
	.align		4
.L_0:
        /*0004*/ 	.word	index@(superSimpleDrift)
        /*0008*/ 	.word	0x00000015


	//----- nvinfo : EIATTR_FRAME_SIZE
	.align		4
.L_1:
        /*000c*/ 	.byte	0x04, 0x11
        /*000e*/ 	.short	(.L_3 - .L_2)
	.align		4
.L_2:
        /*0010*/ 	.word	index@($__internal_0_$__cuda_sm3x_div_rn_noftz_f32_slowpath)
        /*0014*/ 	.word	0x00000000


	//----- nvinfo : EIATTR_FRAME_SIZE
	.align		4
.L_3:
        /*0018*/ 	.byte	0x04, 0x11
        /*001a*/ 	.short	(.L_5 - .L_4)
	.align		4
.L_4:
        /*001c*/ 	.word	index@(superSimpleDrift)
        /*0020*/ 	.word	0x00000000


	//----- nvinfo : EIATTR_MIN_STACK_SIZE
	.align		4
.L_5:
        /*0024*/ 	.byte	0x04, 0x12
        /*0026*/ 	.short	(.L_7 - .L_6)
	.align		4
.L_6:
        /*0028*/ 	.word	index@(superSimpleDrift)
        /*002c*/ 	.word	0x00000000
.L_7:


//--------------------- .nv.compat                --------------------------
	.section	.nv.compat,"",@"SHT_CUDA_COMPAT_INFO"
	.align	4
        /*0000*/ 	.byte	0x02, 0x09, 0x00, 0x00, 0x02, 0x02, 0x01, 0x00, 0x02, 0x05, 0x05, 0x00, 0x03, 0x07, 0x01, 0x01
        /*0010*/ 	.byte	0x02, 0x03, 0x00, 0x00, 0x02, 0x06, 0x01, 0x00, 0x04, 0x0b, 0x08, 0x00, 0x01, 0x00, 0x00, 0x00
        /*0020*/ 	.byte	0x00, 0x00, 0x00, 0x00


//--------------------- .nv.info.superSimpleDrift --------------------------
	.section	.nv.info.superSimpleDrift,"",@"SHT_CUDA_INFO"
	.sectionflags	@""
	.align	4


	//----- nvinfo : EIATTR_CUDA_API_VERSION
	.align		4
        /*0000*/ 	.byte	0x04, 0x37
        /*0002*/ 	.short	(.L_9 - .L_8)
.L_8:
        /*0004*/ 	.word	0x00000082


	//----- nvinfo : EIATTR_KPARAM_INFO
	.align		4
.L_9:
        /*0008*/ 	.byte	0x04, 0x17
        /*000a*/ 	.short	(.L_11 - .L_10)
.L_10:
        /*000c*/ 	.word	0x00000000
        /*0010*/ 	.short	0x000f
        /*0012*/ 	.short	0x0060
        /*0014*/ 	.byte	0x00, 0xf0, 0x11, 0x00


	//----- nvinfo : EIATTR_KPARAM_INFO
	.align		4
.L_11:
        /*0018*/ 	.byte	0x04, 0x17
        /*001a*/ 	.short	(.L_13 - .L_12)
.L_12:
        /*001c*/ 	.word	0x00000000
        /*0020*/ 	.short	0x000e
        /*0022*/ 	.short	0x0058
        /*0024*/ 	.byte	0x00, 0xf5, 0x21, 0x00


	//----- nvinfo : EIATTR_KPARAM_INFO
	.align		4
.L_13:
        /*0028*/ 	.byte	0x04, 0x17
        /*002a*/ 	.short	(.L_15 - .L_14)
.L_14:
        /*002c*/ 	.word	0x00000000
        /*0030*/ 	.short	0x000d
        /*0032*/ 	.short	0x0054
        /*0034*/ 	.byte	0x00, 0xf0, 0x11, 0x00


	//----- nvinfo : EIATTR_KPARAM_INFO
	.align		4
.L_15:
        /*0038*/ 	.byte	0x04, 0x17
        /*003a*/ 	.short	(.L_17 - .L_16)
.L_16:
        /*003c*/ 	.word	0x00000000
        /*0040*/ 	.short	0x000c
        /*0042*/ 	.short	0x0050
        /*0044*/ 	.byte	0x00, 0xf0, 0x11, 0x00


	//----- nvinfo : EIATTR_KPARAM_INFO
	.align		4
.L_17:
        /*0048*/ 	.byte	0x04, 0x17
        /*004a*/ 	.short	(.L_19 - .L_18)
.L_18:
        /*004c*/ 	.word	0x00000000
        /*0050*/ 	.short	0x000b
        /*0052*/ 	.short	0x0048
        /*0054*/ 	.byte	0x00, 0xf5, 0x21, 0x00


	//----- nvinfo : EIATTR_KPARAM_INFO
	.align		4
.L_19:
        /*0058*/ 	.byte	0x04, 0x17
        /*005a*/ 	.short	(.L_21 - .L_20)
.L_20:
        /*005c*/ 	.word	0x00000000
        /*0060*/ 	.short	0x000a
        /*0062*/ 	.short	0x0040
        /*0064*/ 	.byte	0x00, 0xf0, 0x11, 0x00


	//----- nvinfo : EIATTR_KPARAM_INFO
	.align		4
.L_21:
        /*0068*/ 	.byte	0x04, 0x17
        /*006a*/ 	.short	(.L_23 - .L_22)
.L_22:
        /*006c*/ 	.word	0x00000000
        /*0070*/ 	.short	0x0009
        /*0072*/ 	.short	0x0038
        /*0074*/ 	.byte	0x00, 0xf5, 0x21, 0x00


	//----- nvinfo : EIATTR_KPARAM_INFO
	.align		4
.L_23:
        /*0078*/ 	.byte	0x04, 0x17
        /*007a*/ 	.short	(.L_25 - .L_24)
.L_24:
        /*007c*/ 	.word	0x00000000
        /*0080*/ 	.short	0x0008
        /*0082*/ 	.short	0x0030
        /*0084*/ 	.byte	0x00, 0xf0, 0x11, 0x00


	//----- nvinfo : EIATTR_KPARAM_INFO
	.align		4
.L_25:
        /*0088*/ 	.byte	0x04, 0x17
        /*008a*/ 	.short	(.L_27 - .L_26)
.L_26:
        /*008c*/ 	.word	0x00000000
        /*0090*/ 	.short	0x0007
        /*0092*/ 	.short	0x0028
        /*0094*/ 	.byte	0x00, 0xf5, 0x21, 0x00


	//----- nvinfo : EIATTR_KPARAM_INFO
	.align		4
.L_27:
        /*0098*/ 	.byte	0x04, 0x17
        /*009a*/ 	.short	(.L_29 - .L_28)
.L_28:
        /*009c*/ 	.word	0x00000000
        /*00a0*/ 	.short	0x0006
        /*00a2*/ 	.short	0x0020
        /*00a4*/ 	.byte	0x00, 0xf0, 0x11, 0x00


	//----- nvinfo : EIATTR_KPARAM_INFO
	.align		4
.L_29:
        /*00a8*/ 	.byte	0x04, 0x17
        /*00aa*/ 	.short	(.L_31 - .L_30)
.L_30:
        /*00ac*/ 	.word	0x00000000
        /*00b0*/ 	.short	0x0005
        /*00b2*/ 	.short	0x0018
        /*00b4*/ 	.byte	0x00, 0xf5, 0x21, 0x00


	//----- nvinfo : EIATTR_KPARAM_INFO
	.align		4
.L_31:
        /*00b8*/ 	.byte	0x04, 0x17
        /*00ba*/ 	.short	(.L_33 - .L_32)
.L_32:
        /*00bc*/ 	.word	0x00000000
        /*00c0*/ 	.short	0x0004
        /*00c2*/ 	.short	0x0010
        /*00c4*/ 	.byte	0x00, 0xf0, 0x11, 0x00


	//----- nvinfo : EIATTR_KPARAM_INFO
	.align		4
.L_33:
        /*00c8*/ 	.byte	0x04, 0x17
        /*00ca*/ 	.short	(.L_35 - .L_34)
.L_34:
        /*00cc*/ 	.word	0x00000000
        /*00d0*/ 	.short	0x0003
        /*00d2*/ 	.short	0x000c
        /*00d4*/ 	.byte	0x00, 0xf0, 0x11, 0x00


	//----- nvinfo : EIATTR_KPARAM_INFO
	.align		4
.L_35:
        /*00d8*/ 	.byte	0x04, 0x17
        /*00da*/ 	.short	(.L_37 - .L_36)
.L_36:
        /*00dc*/ 	.word	0x00000000
        /*00e0*/ 	.short	0x0002
        /*00e2*/ 	.short	0x0008
        /*00e4*/ 	.byte	0x00, 0xf0, 0x11, 0x00


	//----- nvinfo : EIATTR_KPARAM_INFO
	.align		4
.L_37:
        /*00e8*/ 	.byte	0x04, 0x17
        /*00ea*/ 	.short	(.L_39 - .L_38)
.L_38:
        /*00ec*/ 	.word	0x00000000
        /*00f0*/ 	.short	0x0001
        /*00f2*/ 	.short	0x0004
        /*00f4*/ 	.byte	0x00, 0xf0, 0x11, 0x00


	//----- nvinfo : EIATTR_KPARAM_INFO
	.align		4
.L_39:
        /*00f8*/ 	.byte	0x04, 0x17
        /*00fa*/ 	.short	(.L_41 - .L_40)
.L_40:
        /*00fc*/ 	.word	0x00000000
        /*0100*/ 	.short	0x0000
        /*0102*/ 	.short	0x0000
        /*0104*/ 	.byte	0x00, 0xf0, 0x11, 0x00


	//----- nvinfo : EIATTR_SPARSE_MMA_MASK
	.align		4
.L_41:
        /*0108*/ 	.byte	0x03, 0x50
        /*010a*/ 	.short	0x0000


	//----- nvinfo : EIATTR_MAXREG_COUNT
	.align		4
        /*010c*/ 	.byte	0x03, 0x1b
        /*010e*/ 	.short	0x00ff


	//----- nvinfo : EIATTR_MERCURY_ISA_VERSION
	.align		4
        /*0110*/ 	.byte	0x03, 0x5f
        /*0112*/ 	.short	0x0101


	//----- nvinfo : EIATTR_VRC_CTA_INIT_COUNT
	.align		4
        /*0114*/ 	.byte	0x02, 0x4a
	.zero		1
	.zero		1


	//----- nvinfo : EIATTR_EXIT_INSTR_OFFSETS
	.align		4
        /*0118*/ 	.byte	0x04, 0x1c
        /*011a*/ 	.short	(.L_43 - .L_42)


	//   ....[0]....
.L_42:
        /*011c*/ 	.word	0x00000070


	//   ....[1]....
        /*0120*/ 	.word	0x000009c0


	//----- nvinfo : EIATTR_CRS_STACK_SIZE
	.align		4
.L_43:
        /*0124*/ 	.byte	0x04, 0x1e
        /*0126*/ 	.short	(.L_45 - .L_44)
.L_44:
        /*0128*/ 	.word	0x00000000


	//----- nvinfo : EIATTR_CBANK_PARAM_SIZE
	.align		4
.L_45:
        /*012c*/ 	.byte	0x03, 0x19
        /*012e*/ 	.short	0x0064


	//----- nvinfo : EIATTR_PARAM_CBANK
	.align		4
        /*0130*/ 	.byte	0x04, 0x0a
        /*0132*/ 	.short	(.L_47 - .L_46)
	.align		4
.L_46:
        /*0134*/ 	.word	index@(.nv.constant0.superSimpleDrift)
        /*0138*/ 	.short	0x0380
        /*013a*/ 	.short	0x0064


	//----- nvinfo : EIATTR_SW_WAR
	.align		4
.L_47:
        /*013c*/ 	.byte	0x04, 0x36
        /*013e*/ 	.short	(.L_49 - .L_48)
.L_48:
        /*0140*/ 	.word	0x00000008
.L_49:


//--------------------- .nv.callgraph             --------------------------
	.section	.nv.callgraph,"",@"SHT_CUDA_CALLGRAPH"
	.align	4
	.sectionentsize	8
	.align		4
        /*0000*/ 	.word	0x00000000
	.align		4
        /*0004*/ 	.word	0xffffffff
	.align		4
        /*0008*/ 	.word	0x00000000
	.align		4
        /*000c*/ 	.word	0xfffffffe
	.align		4
        /*0010*/ 	.word	0x00000000
	.align		4
        /*0014*/ 	.word	0xfffffffd
	.align		4
        /*0018*/ 	.word	0x00000000
	.align		4
        /*001c*/ 	.word	0xfffffffc


//--------------------- .text.superSimpleDrift    --------------------------
	.section	.text.superSimpleDrift,"ax",@progbits
	.align	128
        .global         superSimpleDrift
        .type           superSimpleDrift,@function
        .size           superSimpleDrift,(.L_x_24 - superSimpleDrift)
        .other          superSimpleDrift,@"STO_CUDA_ENTRY STV_DEFAULT"
superSimpleDrift:
.text.superSimpleDrift:
[----:B------:R-:W-:Y:S01]  /*0000*/  LDC R1, c[0x0][0x37c] ;  /* 0x0000df00ff017b82 */ /* 0x000fe20000000800 */
[----:B------:R-:W0:Y:S01]  /*0010*/  S2R R0, SR_TID.X ;  /* 0x0000000000007919 */ /* 0x000e220000002100 */
[----:B------:R-:W0:Y:S01]  /*0020*/  LDCU UR4, c[0x0][0x360] ;  /* 0x00006c00ff0477ac */ /* 0x000e220008000800 */
[----:B------:R-:W0:Y:S01]  /*0030*/  S2R R3, SR_CTAID.X ;  /* 0x0000000000037919 */ /* 0x000e220000002500 */
[----:B------:R-:W1:Y:S01]  /*0040*/  LDCU UR5, c[0x0][0x3d4] ;  /* 0x00007a80ff0577ac */ /* 0x000e620008000800 */
[----:B0-----:R-:W-:-:S05]  /*0050*/  IMAD R0, R3, UR4, R0 ;  /* 0x0000000403007c24 */ /* 0x001fca000f8e0200 */
[----:B-1----:R-:W-:-:S13]  /*0060*/  ISETP.GE.AND P0, PT, R0, UR5, PT ;  /* 0x0000000500007c0c */ /* 0x002fda000bf06270 */
[----:B------:R-:W-:Y:S05]  /*0070*/  @P0 EXIT ;  /* 0x000000000000094d */ /* 0x000fea0003800000 */
[----:B------:R-:W0:Y:S01]  /*0080*/  LDCU UR6, c[0x0][0x3e0] ;  /* 0x00007c00ff0677ac */ /* 0x000e220008000800 */
[----:B------:R-:W1:Y:S01]  /*0090*/  LDC R9, c[0x0][0x388] ;  /* 0x0000e200ff097b82 */ /* 0x000e620000000800 */
[----:B------:R-:W2:Y:S01]  /*00a0*/  LDCU.64 UR8, c[0x0][0x3d8] ;  /* 0x00007b00ff0877ac */ /* 0x000ea20008000a00 */
[----:B------:R-:W3:Y:S01]  /*00b0*/  LDCU.64 UR4, c[0x0][0x358] ;  /* 0x00006b00ff0477ac */ /* 0x000ee20008000a00 */
[----:B0-----:R-:W-:-:S05]  /*00c0*/  IMAD R0, R0, UR6, RZ ;  /* 0x0000000600007c24 */ /* 0x001fca000f8e02ff */
[----:B--2---:R-:W-:-:S04]  /*00d0*/  IADD3 R6, P0, PT, R0, UR8, RZ ;  /* 0x0000000800067c10 */ /* 0x004fc8000ff1e0ff */
[----:B------:R-:W-:-:S05]  /*00e0*/  LEA.HI.X.SX32 R7, R0, UR9, 0x1, P0 ;  /* 0x0000000900077c11 */ /* 0x000fca00080f0eff */
[----:B---3--:R-:W2:Y:S04]  /*00f0*/  LDG.E R2, desc[UR4][R6.64] ;  /* 0x0000000406027981 */ /* 0x008ea8000c1e1900 */
[----:B------:R0:W5:Y:S01]  /*0100*/  LDG.E R0, desc[UR4][R6.64+0x4] ;  /* 0x0000040406007981 */ /* 0x000162000c1e1900 */
[----:B-1----:R-:W1:Y:S01]  /*0110*/  MUFU.RCP R3, R9 ;  /* 0x0000000900037308 */ /* 0x002e620000001000 */
[----:B------:R-:W-:Y:S01]  /*0120*/  BSSY.RECONVERGENT B0, `(.L_x_0) ;  /* 0x000000d000007945 */ /* 0x000fe20003800200 */
[----:B-1----:R-:W-:-:S04]  /*0130*/  FFMA R4, R3, -R9, 1 ;  /* 0x3f80000003047423 */ /* 0x002fc80000000809 */
[----:B------:R-:W-:Y:S02]  /*0140*/  FFMA R3, R3, R4, R3 ;  /* 0x0000000403037223 */ /* 0x000fe40000000003 */
[----:B--2---:R-:W1:Y:S02]  /*0150*/  FCHK P0, R2, R9 ;  /* 0x0000000902007302 */ /* 0x004e640000000000 */
[----:B------:R-:W-:-:S04]  /*0160*/  FFMA R4, R2, R3, RZ ;  /* 0x0000000302047223 */ /* 0x000fc800000000ff */
[----:B------:R-:W-:-:S04]  /*0170*/  FFMA R5, R4, -R9, R2 ;  /* 0x8000000904057223 */ /* 0x000fc80000000002 */
[----:B------:R-:W-:Y:S01]  /*0180*/  FFMA R3, R3, R5, R4 ;  /* 0x0000000503037223 */ /* 0x000fe20000000004 */
[----:B01----:R-:W-:Y:S06]  /*0190*/  @!P0 BRA `(.L_x_1) ;  /* 0x0000000000148947 */ /* 0x003fec0003800000 */
[----:B------:R-:W0:Y:S01]  /*01a0*/  LDCU UR6, c[0x0][0x388] ;  /* 0x00007100ff0677ac */ /* 0x000e220008000800 */
[----:B------:R-:W-:Y:S01]  /*01b0*/  IMAD.MOV.U32 R3, RZ, RZ, R2 ;  /* 0x000000ffff037224 */ /* 0x000fe200078e0002 */
[----:B------:R-:W-:Y:S01]  /*01c0*/  MOV R10, 0x1f0 ;  /* 0x000001f0000a7802 */ /* 0x000fe20000000f00 */
[----:B0-----:R-:W-:-:S07]  /*01d0*/  IMAD.U32 R4, RZ, RZ, UR6 ;  /* 0x00000006ff047e24 */ /* 0x001fce000f8e00ff */
[----:B-----5:R-:W-:Y:S05]  /*01e0*/  CALL.REL.NOINC `($__internal_0_$__cuda_sm3x_div_rn_noftz_f32_slowpath) ;  /* 0x0000000400f87944 */ /* 0x020fea0003c00000 */
.L_x_1:
[----:B------:R-:W-:Y:S05]  /*01f0*/  BSYNC.RECONVERGENT B0 ;  /* 0x0000000000007941 */ /* 0x000fea0003800200 */
.L_x_0:
[----:B------:R-:W0:Y:S01]  /*0200*/  LDC R11, c[0x0][0x38c] ;  /* 0x0000e300ff0b7b82 */ /* 0x000e220000000800 */
[----:B------:R-:W1:Y:S01]  /*0210*/  FRND.FLOOR R3, R3 ;  /* 0x0000000300037307 */ /* 0x000e620000205000 */
[----:B------:R-:W-:Y:S01]  /*0220*/  BSSY.RECONVERGENT B0, `(.L_x_2) ;  /* 0x0000011000007945 */ /* 0x000fe20003800200 */
[----:B-1----:R-:W-:-:S06]  /*0230*/  FADD R5, R3, 2 ;  /* 0x4000000003057421 */ /* 0x002fcc0000000000 */
[----:B------:R-:W-:Y:S08]  /*0240*/  F2I.TRUNC.NTZ R5, R5 ;  /* 0x0000000500057305 */ /* 0x000ff0000020f100 */
[----:B0-----:R-:W0:Y:S08]  /*0250*/  MUFU.RCP R4, R11 ;  /* 0x0000000b00047308 */ /* 0x001e300000001000 */
[----:B-----5:R-:W1:Y:S01]  /*0260*/  FCHK P0, R0, R11 ;  /* 0x0000000b00007302 */ /* 0x020e620000000000 */
[----:B0-----:R-:W-:-:S04]  /*0270*/  FFMA R9, R4, -R11, 1 ;  /* 0x3f80000004097423 */ /* 0x001fc8000000080b */
[----:B------:R-:W-:-:S04]  /*0280*/  FFMA R9, R4, R9, R4 ;  /* 0x0000000904097223 */ /* 0x000fc80000000004 */
[----:B------:R-:W-:-:S04]  /*0290*/  FFMA R4, R0, R9, RZ ;  /* 0x0000000900047223 */ /* 0x000fc800000000ff */
[----:B------:R-:W-:-:S04]  /*02a0*/  FFMA R8, R4, -R11, R0 ;  /* 0x8000000b04087223 */ /* 0x000fc80000000000 */
[----:B------:R-:W-:Y:S01]  /*02b0*/  FFMA R4, R9, R8, R4 ;  /* 0x0000000809047223 */ /* 0x000fe20000000004 */
[----:B-1----:R-:W-:Y:S06]  /*02c0*/  @!P0 BRA `(.L_x_3) ;  /* 0x0000000000188947 */ /* 0x002fec0003800000 */
[----:B------:R-:W0:Y:S01]  /*02d0*/  LDCU UR6, c[0x0][0x38c] ;  /* 0x00007180ff0677ac */ /* 0x000e220008000800 */
[----:B------:R-:W-:Y:S02]  /*02e0*/  MOV R3, R0 ;  /* 0x0000000000037202 */ /* 0x000fe40000000f00 */
[----:B------:R-:W-:Y:S01]  /*02f0*/  MOV R10, 0x320 ;  /* 0x00000320000a7802 */ /* 0x000fe20000000f00 */
[----:B0-----:R-:W-:-:S07]  /*0300*/  IMAD.U32 R4, RZ, RZ, UR6 ;  /* 0x00000006ff047e24 */ /* 0x001fce000f8e00ff */
[----:B------:R-:W-:Y:S05]  /*0310*/  CALL.REL.NOINC `($__internal_0_$__cuda_sm3x_div_rn_noftz_f32_slowpath) ;  /* 0x0000000400ac7944 */ /* 0x000fea0003c00000 */
[----:B------:R-:W-:-:S07]  /*0320*/  MOV R4, R3 ;  /* 0x0000000300047202 */ /* 0x000fce0000000f00 */
.L_x_3:
[----:B------:R-:W-:Y:S05]  /*0330*/  BSYNC.RECONVERGENT B0 ;  /* 0x0000000000007941 */ /* 0x000fea0003800200 */
.L_x_2:
[----:B------:R-:W0:Y:S01]  /*0340*/  FRND.FLOOR R4, R4 ;  /* 0x0000000400047307 */ /* 0x000e220000205000 */
[----:B------:R-:W1:Y:S01]  /*0350*/  LDCU UR6, c[0x0][0x3a0] ;  /* 0x00007400ff0677ac */ /* 0x000e620008000800 */
[----:B------:R-:W2:Y:S01]  /*0360*/  LDCU UR7, c[0x0][0x3d0] ;  /* 0x00007a00ff0777ac */ /* 0x000ea20008000800 */
[----:B------:R-:W3:Y:S01]  /*0370*/  LDCU.64 UR8, c[0x0][0x398] ;  /* 0x00007300ff0877ac */ /* 0x000ee20008000a00 */
[----:B------:R-:W4:Y:S01]  /*0380*/  LDCU.64 UR10, c[0x0][0x3c8] ;  /* 0x00007900ff0a77ac */ /* 0x000f220008000a00 */
[----:B0-----:R-:W-:-:S06]  /*0390*/  FADD R8, R4, 2 ;  /* 0x4000000004087421 */ /* 0x001fcc0000000000 */
[----:B------:R-:W1:Y:S02]  /*03a0*/  F2I.TRUNC.NTZ R8, R8 ;  /* 0x0000000800087305 */ /* 0x000e64000020f100 */
[C---:B-1----:R-:W-:Y:S01]  /*03b0*/  IMAD R3, R8.reuse, UR6, RZ ;  /* 0x0000000608037c24 */ /* 0x042fe2000f8e02ff */
[----:B------:R-:W0:Y:S01]  /*03c0*/  LDCU UR6, c[0x0][0x3b0] ;  /* 0x00007600ff0677ac */ /* 0x000e220008000800 */
[----:B--2---:R-:W-:-:S03]  /*03d0*/  IMAD R9, R8, UR7, RZ ;  /* 0x0000000708097c24 */ /* 0x004fc6000f8e02ff */
[----:B---3--:R-:W-:Y:S02]  /*03e0*/  IADD3 R12, P0, PT, R3, UR8, RZ ;  /* 0x00000008030c7c10 */ /* 0x008fe4000ff1e0ff */
[----:B----4-:R-:W-:Y:S02]  /*03f0*/  IADD3 R10, P1, PT, R9, UR10, RZ ;  /* 0x0000000a090a7c10 */ /* 0x010fe4000ff3e0ff */
[----:B------:R-:W-:Y:S01]  /*0400*/  LEA.HI.X.SX32 R13, R3, UR9, 0x1, P0 ;  /* 0x00000009030d7c11 */ /* 0x000fe200080f0eff */
[----:B------:R-:W1:Y:S01]  /*0410*/  LDCU.64 UR8, c[0x0][0x3a8] ;  /* 0x00007500ff0877ac */ /* 0x000e620008000a00 */
[----:B------:R-:W-:Y:S01]  /*0420*/  LEA.HI.X.SX32 R11, R9, UR11, 0x1, P1 ;  /* 0x0000000b090b7c11 */ /* 0x000fe200088f0eff */
[----:B------:R-:W-:-:S04]  /*0430*/  IMAD.WIDE R12, R5, 0x4, R12 ;  /* 0x00000004050c7825 */ /* 0x000fc800078e020c */
[----:B------:R-:W-:Y:S02]  /*0440*/  IMAD.WIDE R10, R5, 0x4, R10 ;  /* 0x00000004050a7825 */ /* 0x000fe400078e020a */
[----:B------:R-:W2:Y:S02]  /*0450*/  LDG.E R13, desc[UR4][R12.64] ;  /* 0x000000040c0d7981 */ /* 0x000ea4000c1e1900 */
[----:B0-----:R-:W-:Y:S02]  /*0460*/  IMAD R3, R8, UR6, RZ ;  /* 0x0000000608037c24 */ /* 0x001fe4000f8e02ff */
[----:B------:R-:W2:Y:S03]  /*0470*/  LDG.E R4, desc[UR4][R10.64] ;  /* 0x000000040a047981 */ /* 0x000ea6000c1e1900 */
[----:B-1----:R-:W-:-:S04]  /*0480*/  IADD3 R14, P0, PT, R3, UR8, RZ ;  /* 0x00000008030e7c10 */ /* 0x002fc8000ff1e0ff */
[----:B------:R-:W-:-:S03]  /*0490*/  LEA.HI.X.SX32 R15, R3, UR9, 0x1, P0 ;  /* 0x00000009030f7c11 */ /* 0x000fc600080f0eff */
[----:B------:R-:W-:-:S05]  /*04a0*/  IMAD.WIDE R14, R5, 0x4, R14 ;  /* 0x00000004050e7825 */ /* 0x000fca00078e020e */
[----:B------:R-:W3:Y:S01]  /*04b0*/  LDG.E R3, desc[UR4][R14.64] ;  /* 0x000000040e037981 */ /* 0x000ee2000c1e1900 */
[----:B------:R-:W-:Y:S01]  /*04c0*/  BSSY.RECONVERGENT B0, `(.L_x_4) ;  /* 0x000000d000007945 */ /* 0x000fe20003800200 */
[----:B--2---:R-:W-:-:S04]  /*04d0*/  FADD R4, R4, R13 ;  /* 0x0000000d04047221 */ /* 0x004fc80000000000 */
[----:B------:R-:W0:Y:S08]  /*04e0*/  MUFU.RCP R9, R4 ;  /* 0x0000000400097308 */ /* 0x000e300000001000 */
[----:B---3--:R-:W1:Y:S01]  /*04f0*/  FCHK P0, R3, R4 ;  /* 0x0000000403007302 */ /* 0x008e620000000000 */
[----:B0-----:R-:W-:-:S04]  /*0500*/  FFMA R16, -R4, R9, 1 ;  /* 0x3f80000004107423 */ /* 0x001fc80000000109 */
[----:B------:R-:W-:-:S04]  /*0510*/  FFMA R16, R9, R16, R9 ;  /* 0x0000001009107223 */ /* 0x000fc80000000009 */
[----:B------:R-:W-:-:S04]  /*0520*/  FFMA R9, R3, R16, RZ ;  /* 0x0000001003097223 */ /* 0x000fc800000000ff */
[----:B------:R-:W-:-:S04]  /*0530*/  FFMA R10, -R4, R9, R3 ;  /* 0x00000009040a7223 */ /* 0x000fc80000000103 */
[----:B------:R-:W-:Y:S01]  /*0540*/  FFMA R9, R16, R10, R9 ;  /* 0x0000000a10097223 */ /* 0x000fe20000000009 */
[----:B-1----:R-:W-:Y:S06]  /*0550*/  @!P0 BRA `(.L_x_5) ;  /* 0x00000000000c8947 */ /* 0x002fec0003800000 */
[----:B------:R-:W-:-:S07]  /*0560*/  MOV R10, 0x580 ;  /* 0x00000580000a7802 */ /* 0x000fce0000000f00 */
[----:B------:R-:W-:Y:S05]  /*0570*/  CALL.REL.NOINC `($__internal_0_$__cuda_sm3x_div_rn_noftz_f32_slowpath) ;  /* 0x0000000400147944 */ /* 0x000fea0003c00000 */
[----:B------:R-:W-:-:S07]  /*0580*/  IMAD.MOV.U32 R9, RZ, RZ, R3 ;  /* 0x000000ffff097224 */ /* 0x000fce00078e0003 */
.L_x_5:
[----:B------:R-:W-:Y:S05]  /*0590*/  BSYNC.RECONVERGENT B0 ;  /* 0x0000000000007941 */ /* 0x000fea0003800200 */
.L_x_4:
[----:B------:R-:W0:Y:S01]  /*05a0*/  LDCU UR6, c[0x0][0x3c0] ;  /* 0x00007800ff0677ac */ /* 0x000e220008000800 */
[----:B------:R-:W1:Y:S01]  /*05b0*/  LDCU.64 UR8, c[0x0][0x3b8] ;  /* 0x00007700ff0877ac */ /* 0x000e620008000a00 */
[----:B0-----:R-:W-:-:S05]  /*05c0*/  IMAD R8, R8, UR6, RZ ;  /* 0x0000000608087c24 */ /* 0x001fca000f8e02ff */
[----:B-1----:R-:W-:-:S04]  /*05d0*/  IADD3 R10, P0, PT, R8, UR8, RZ ;  /* 0x00000008080a7c10 */ /* 0x002fc8000ff1e0ff */
[----:B------:R-:W-:-:S03]  /*05e0*/  LEA.HI.X.SX32 R11, R8, UR9, 0x1, P0 ;  /* 0x00000009080b7c11 */ /* 0x000fc600080f0eff */
[----:B------:R-:W-:-:S06]  /*05f0*/  IMAD.WIDE R10, R5, 0x4, R10 ;  /* 0x00000004050a7825 */ /* 0x000fcc00078e020a */
[----:B------:R-:W2:Y:S01]  /*0600*/  LDG.E R11, desc[UR4][R10.64] ;  /* 0x000000040a0b7981 */ /* 0x000ea2000c1e1900 */
[----:B------:R-:W0:Y:S01]  /*0610*/  MUFU.RCP R3, R4 ;  /* 0x0000000400037308 */ /* 0x000e220000001000 */
[----:B------:R-:W-:Y:S01]  /*0620*/  BSSY.RECONVERGENT B0, `(.L_x_6) ;  /* 0x000000b000007945 */ /* 0x000fe20003800200 */
[----:B0-----:R-:W-:-:S04]  /*0630*/  FFMA R8, -R4, R3, 1 ;  /* 0x3f80000004087423 */ /* 0x001fc80000000103 */
[----:B------:R-:W-:Y:S02]  /*0640*/  FFMA R3, R3, R8, R3 ;  /* 0x0000000803037223 */ /* 0x000fe40000000003 */
[----:B--2---:R-:W0:Y:S02]  /*0650*/  FCHK P0, R11, R4 ;  /* 0x000000040b007302 */ /* 0x004e240000000000 */
[----:B------:R-:W-:-:S04]  /*0660*/  FFMA R5, R3, R11, RZ ;  /* 0x0000000b03057223 */ /* 0x000fc800000000ff */
[----:B------:R-:W-:-:S04]  /*0670*/  FFMA R8, -R4, R5, R11 ;  /* 0x0000000504087223 */ /* 0x000fc8000000010b */
[----:B------:R-:W-:Y:S01]  /*0680*/  FFMA R3, R3, R8, R5 ;  /* 0x0000000803037223 */ /* 0x000fe20000000005 */
[----:B0-----:R-:W-:Y:S06]  /*0690*/  @!P0 BRA `(.L_x_7) ;  /* 0x00000000000c8947 */ /* 0x001fec0003800000 */
[----:B------:R-:W-:Y:S02]  /*06a0*/  MOV R3, R11 ;  /* 0x0000000b00037202 */ /* 0x000fe40000000f00 */
[----:B------:R-:W-:-:S07]  /*06b0*/  MOV R10, 0x6d0 ;  /* 0x000006d0000a7802 */ /* 0x000fce0000000f00 */
[----:B------:R-:W-:Y:S05]  /*06c0*/  CALL.REL.NOINC `($__internal_0_$__cuda_sm3x_div_rn_noftz_f32_slowpath) ;  /* 0x0000000000c07944 */ /* 0x000fea0003c00000 */
.L_x_7:
[----:B------:R-:W-:Y:S05]  /*06d0*/  BSYNC.RECONVERGENT B0 ;  /* 0x0000000000007941 */ /* 0x000fea0003800200 */
.L_x_6:
[----:B------:R-:W0:Y:S01]  /*06e0*/  LDCU UR6, c[0x0][0x380] ;  /* 0x00007000ff0677ac */ /* 0x000e220008000800 */
[----:B------:R-:W-:Y:S01]  /*06f0*/  BSSY.RECONVERGENT B0, `(.L_x_8) ;  /* 0x0000014000007945 */ /* 0x000fe20003800200 */
[----:B------:R-:W1:Y:S01]  /*0700*/  LDCU UR7, c[0x0][0x388] ;  /* 0x00007100ff0777ac */ /* 0x000e620008000800 */
[----:B0-----:R-:W-:Y:S01]  /*0710*/  I2FP.F32.S32 R5, UR6 ;  /* 0x0000000600057c45 */ /* 0x001fe20008201400 */
[----:B------:R-:W0:Y:S04]  /*0720*/  LDCU UR6, c[0x0][0x390] ;  /* 0x00007200ff0677ac */ /* 0x000e280008000800 */
[----:B-1----:R-:W-:-:S04]  /*0730*/  FMUL R5, R5, UR7 ;  /* 0x0000000705057c20 */ /* 0x002fc80008400000 */
[----:B------:R-:W1:Y:S01]  /*0740*/  MUFU.RCP R4, R5 ;  /* 0x0000000500047308 */ /* 0x000e620000001000 */
[----:B0-----:R-:W-:Y:S01]  /*0750*/  FFMA R2, R9, UR6, R2 ;  /* 0x0000000609027c23 */ /* 0x001fe20008000002 */
[----:B------:R-:W-:-:S06]  /*0760*/  FFMA R0, R3, UR6, R0 ;  /* 0x0000000603007c23 */ /* 0x000fcc0008000000 */
[----:B------:R-:W0:Y:S01]  /*0770*/  FCHK P0, R2, R5 ;  /* 0x0000000502007302 */ /* 0x000e220000000000 */
[----:B-1----:R-:W-:-:S04]  /*0780*/  FFMA R11, -R5, R4, 1 ;  /* 0x3f800000050b7423 */ /* 0x002fc80000000104 */
[----:B------:R-:W-:-:S04]  /*0790*/  FFMA R11, R4, R11, R4 ;  /* 0x0000000b040b7223 */ /* 0x000fc80000000004 */
[----:B------:R-:W-:-:S04]  /*07a0*/  FFMA R4, R2, R11, RZ ;  /* 0x0000000b02047223 */ /* 0x000fc800000000ff */
[----:B------:R-:W-:-:S04]  /*07b0*/  FFMA R8, -R5, R4, R2 ;  /* 0x0000000405087223 */ /* 0x000fc80000000102 */
[----:B------:R-:W-:Y:S01]  /*07c0*/  FFMA R4, R11, R8, R4 ;  /* 0x000000080b047223 */ /* 0x000fe20000000004 */
[----:B0-----:R-:W-:Y:S06]  /*07d0*/  @!P0 BRA `(.L_x_9) ;  /* 0x0000000000148947 */ /* 0x001fec0003800000 */
[----:B------:R-:W-:Y:S01]  /*07e0*/  IMAD.MOV.U32 R3, RZ, RZ, R2 ;  /* 0x000000ffff037224 */ /* 0x000fe200078e0002 */
[----:B------:R-:W-:Y:S02]  /*07f0*/  MOV R4, R5 ;  /* 0x0000000500047202 */ /* 0x000fe40000000f00 */
[----:B------:R-:W-:-:S07]  /*0800*/  MOV R10, 0x820 ;  /* 0x00000820000a7802 */ /* 0x000fce0000000f00 */
[----:B------:R-:W-:Y:S05]  /*0810*/  CALL.REL.NOINC `($__internal_0_$__cuda_sm3x_div_rn_noftz_f32_slowpath) ;  /* 0x00000000006c7944 */ /* 0x000fea0003c00000 */
[----:B------:R-:W-:-:S07]  /*0820*/  IMAD.MOV.U32 R4, RZ, RZ, R3 ;  /* 0x000000ffff047224 */ /* 0x000fce00078e0003 */
.L_x_9:
[----:B------:R-:W-:Y:S05]  /*0830*/  BSYNC.RECONVERGENT B0 ;  /* 0x0000000000007941 */ /* 0x000fea0003800200 */
.L_x_8:
[----:B------:R-:W0:Y:S01]  /*0840*/  LDCU UR6, c[0x0][0x384] ;  /* 0x00007080ff0677ac */ /* 0x000e220008000800 */
[----:B------:R-:W1:Y:S01]  /*0850*/  FRND.FLOOR R4, R4 ;  /* 0x0000000400047307 */ /* 0x000e620000205000 */
[----:B------:R-:W-:Y:S01]  /*0860*/  BSSY.RECONVERGENT B0, `(.L_x_10) ;  /* 0x0000011000007945 */ /* 0x000fe20003800200 */
[----:B------:R-:W2:Y:S01]  /*0870*/  LDCU UR7, c[0x0][0x38c] ;  /* 0x00007180ff0777ac */ /* 0x000ea20008000800 */
[----:B-1----:R-:W-:Y:S01]  /*0880*/  FFMA R5, -R5, R4, R2 ;  /* 0x0000000405057223 */ /* 0x002fe20000000102 */
[----:B0-----:R-:W-:-:S05]  /*0890*/  I2FP.F32.S32 R9, UR6 ;  /* 0x0000000600097c45 */ /* 0x001fca0008201400 */
[----:B--2---:R-:W-:-:S04]  /*08a0*/  FMUL R9, R9, UR7 ;  /* 0x0000000709097c20 */ /* 0x004fc80008400000 */
[----:B------:R-:W0:Y:S08]  /*08b0*/  MUFU.RCP R8, R9 ;  /* 0x0000000900087308 */ /* 0x000e300000001000 */
[----:B------:R-:W1:Y:S01]  /*08c0*/  FCHK P0, R0, R9 ;  /* 0x0000000900007302 */ /* 0x000e620000000000 */
[----:B0-----:R-:W-:-:S04]  /*08d0*/  FFMA R3, -R9, R8, 1 ;  /* 0x3f80000009037423 */ /* 0x001fc80000000108 */
[----:B------:R-:W-:-:S04]  /*08e0*/  FFMA R3, R8, R3, R8 ;  /* 0x0000000308037223 */ /* 0x000fc80000000008 */
[----:B------:R-:W-:-:S04]  /*08f0*/  FFMA R8, R0, R3, RZ ;  /* 0x0000000300087223 */ /* 0x000fc800000000ff */
[----:B------:R-:W-:-:S04]  /*0900*/  FFMA R10, -R9, R8, R0 ;  /* 0x00000008090a7223 */ /* 0x000fc80000000100 */
[----:B------:R-:W-:Y:S01]  /*0910*/  FFMA R3, R3, R10, R8 ;  /* 0x0000000a03037223 */ /* 0x000fe20000000008 */
[----:B-1----:R-:W-:Y:S06]  /*0920*/  @!P0 BRA `(.L_x_11) ;  /* 0x0000000000108947 */ /* 0x002fec0003800000 */
[----:B------:R-:W-:Y:S01]  /*0930*/  MOV R3, R0 ;  /* 0x0000000000037202 */ /* 0x000fe20000000f00 */
[----:B------:R-:W-:Y:S01]  /*0940*/  IMAD.MOV.U32 R4, RZ, RZ, R9 ;  /* 0x000000ffff047224 */ /* 0x000fe200078e0009 */
[----:B------:R-:W-:-:S07]  /*0950*/  MOV R10, 0x970 ;  /* 0x00000970000a7802 */ /* 0x000fce0000000f00 */
[----:B------:R-:W-:Y:S05]  /*0960*/  CALL.REL.NOINC `($__internal_0_$__cuda_sm3x_div_rn_noftz_f32_slowpath) ;  /* 0x0000000000187944 */ /* 0x000fea0003c00000 */
.L_x_11:
[----:B------:R-:W-:Y:S05]  /*0970*/  BSYNC.RECONVERGENT B0 ;  /* 0x0000000000007941 */ /* 0x000fea0003800200 */
.L_x_10:
[----:B------:R-:W0:Y:S01]  /*0980*/  FRND.FLOOR R3, R3 ;  /* 0x0000000300037307 */ /* 0x000e220000205000 */
[----:B------:R-:W-:Y:S01]  /*0990*/  STG.E desc[UR4][R6.64], R5 ;  /* 0x0000000506007986 */ /* 0x000fe2000c101904 */
[----:B0-----:R-:W-:-:S05]  /*09a0*/  FFMA R9, -R9, R3, R0 ;  /* 0x0000000309097223 */ /* 0x001fca0000000100 */
[----:B------:R-:W-:Y:S01]  /*09b0*/  STG.E desc[UR4][R6.64+0x4], R9 ;  /* 0x0000040906007986 */ /* 0x000fe2000c101904 */
[----:B------:R-:W-:Y:S05]  /*09c0*/  EXIT ;  /* 0x000000000000794d */ /* 0x000fea0003800000 */
        .weak           $__internal_0_$__cuda_sm3x_div_rn_noftz_f32_slowpath
        .type           $__internal_0_$__cuda_sm3x_div_rn_noftz_f32_slowpath,@function
        .size           $__internal_0_$__cuda_sm3x_div_rn_noftz_f32_slowpath,(.L_x_24 - $__internal_0_$__cuda_sm3x_div_rn_noftz_f32_slowpath)
$__internal_0_$__cuda_sm3x_div_rn_noftz_f32_slowpath:
[----:B------:R-:W-:Y:S01]  /*09d0*/  SHF.R.U32.HI R11, RZ, 0x17, R4 ;  /* 0x00000017ff0b7819 */ /* 0x000fe20000011604 */
[----:B------:R-:W-:Y:S01]  /*09e0*/  BSSY.RECONVERGENT B1, `(.L_x_12) ;  /* 0x0000063000017945 */ /* 0x000fe20003800200 */
[----:B------:R-:W-:Y:S02]  /*09f0*/  SHF.R.U32.HI R12, RZ, 0x17, R3 ;  /* 0x00000017ff0c7819 */ /* 0x000fe40000011603 */
[----:B------:R-:W-:Y:S02]  /*0a00*/  LOP3.LUT R11, R11, 0xff, RZ, 0xc0, !PT ;  /* 0x000000ff0b0b7812 */ /* 0x000fe400078ec0ff */
[----:B------:R-:W-:Y:S02]  /*0a10*/  LOP3.LUT R18, R12, 0xff, RZ, 0xc0, !PT ;  /* 0x000000ff0c127812 */ /* 0x000fe400078ec0ff */
[----:B------:R-:W-:Y:S02]  /*0a20*/  IADD3 R15, PT, PT, R11, -0x1, RZ ;  /* 0xffffffff0b0f7810 */ /* 0x000fe40007ffe0ff */
[----:B------:R-:W-:Y:S01]  /*0a30*/  MOV R14, R4 ;  /* 0x00000004000e7202 */ /* 0x000fe20000000f00 */
[----:B------:R-:W-:Y:S01]  /*0a40*/  VIADD R13, R18, 0xffffffff ;  /* 0xffffffff120d7836 */ /* 0x000fe20000000000 */
[----:B------:R-:W-:-:S04]  /*0a50*/  ISETP.GT.U32.AND P0, PT, R15, 0xfd, PT ;  /* 0x000000fd0f00780c */ /* 0x000fc80003f04070 */
[----:B------:R-:W-:-:S13]  /*0a60*/  ISETP.GT.U32.OR P0, PT, R13, 0xfd, P0 ;  /* 0x000000fd0d00780c */ /* 0x000fda0000704470 */
[----:B------:R-:W-:Y:S01]  /*0a70*/  @!P0 IMAD.MOV.U32 R12, RZ, RZ, RZ ;  /* 0x000000ffff0c8224 */ /* 0x000fe200078e00ff */
[----:B------:R-:W-:Y:S06]  /*0a80*/  @!P0 BRA `(.L_x_13) ;  /* 0x00000000005c8947 */ /* 0x000fec0003800000 */
[----:B------:R-:W-:Y:S02]  /*0a90*/  FSETP.GTU.FTZ.AND P0, PT, |R3|, +INF , PT ;  /* 0x7f8000000300780b */ /* 0x000fe40003f1c200 */
[----:B------:R-:W-:-:S04]  /*0aa0*/  FSETP.GTU.FTZ.AND P1, PT, |R4|, +INF , PT ;  /* 0x7f8000000400780b */ /* 0x000fc80003f3c200 */
[----:B------:R-:W-:-:S13]  /*0ab0*/  PLOP3.LUT P0, PT, P0, P1, PT, 0xf8, 0x8f ;  /* 0x00000000008f781c */ /* 0x000fda0000703f70 */
[----:B------:R-:W-:Y:S05]  /*0ac0*/  @P0 BRA `(.L_x_14) ;  /* 0x00000004004c0947 */ /* 0x000fea0003800000 */
[----:B------:R-:W-:-:S13]  /*0ad0*/  LOP3.LUT P0, RZ, R14, 0x7fffffff, R3, 0xc8, !PT ;  /* 0x7fffffff0eff7812 */ /* 0x000fda000780c803 */
[----:B------:R-:W-:Y:S05]  /*0ae0*/  @!P0 BRA `(.L_x_15) ;  /* 0x00000004003c8947 */ /* 0x000fea0003800000 */
[C---:B------:R-:W-:Y:S02]  /*0af0*/  FSETP.NEU.FTZ.AND P2, PT, |R3|.reuse, +INF , PT ;  /* 0x7f8000000300780b */ /* 0x040fe40003f5d200 */
[----:B------:R-:W-:Y:S02]  /*0b00*/  FSETP.NEU.FTZ.AND P1, PT, |R4|, +INF , PT ;  /* 0x7f8000000400780b */ /* 0x000fe40003f3d200 */
[----:B------:R-:W-:-:S11]  /*0b10*/  FSETP.NEU.FTZ.AND P0, PT, |R3|, +INF , PT ;  /* 0x7f8000000300780b */ /* 0x000fd60003f1d200 */
[----:B------:R-:W-:Y:S05]  /*0b20*/  @!P1 BRA !P2, `(.L_x_15) ;  /* 0x00000004002c9947 */ /* 0x000fea0005000000 */
[----:B------:R-:W-:-:S04]  /*0b30*/  LOP3.LUT P2, RZ, R3, 0x7fffffff, RZ, 0xc0, !PT ;  /* 0x7fffffff03ff7812 */ /* 0x000fc8000784c0ff */
[----:B------:R-:W-:-:S13]  /*0b40*/  PLOP3.LUT P1, PT, P1, P2, PT, 0x2f, 0xf2 ;  /* 0x0000000000f2781c */ /* 0x000fda0000f24577 */
[----:B------:R-:W-:Y:S05]  /*0b50*/  @P1 BRA `(.L_x_16) ;  /* 0x0000000400181947 */ /* 0x000fea0003800000 */
[----:B------:R-:W-:-:S04]  /*0b60*/  LOP3.LUT P1, RZ, R14, 0x7fffffff, RZ, 0xc0, !PT ;  /* 0x7fffffff0eff7812 */ /* 0x000fc8000782c0ff */
[----:B------:R-:W-:-:S13]  /*0b70*/  PLOP3.LUT P0, PT, P0, P1, PT, 0x2f, 0xf2 ;  /* 0x0000000000f2781c */ /* 0x000fda0000702577 */
[----:B------:R-:W-:Y:S05]  /*0b80*/  @P0 BRA `(.L_x_17) ;  /* 0x0000000400000947 */ /* 0x000fea0003800000 */
[----:B------:R-:W-:Y:S02]  /*0b90*/  ISETP.GE.AND P0, PT, R13, RZ, PT ;  /* 0x000000ff0d00720c */ /* 0x000fe40003f06270 */
[----:B------:R-:W-:-:S11]  /*0ba0*/  ISETP.GE.AND P1, PT, R15, RZ, PT ;  /* 0x000000ff0f00720c */ /* 0x000fd60003f26270 */
[----:B------:R-:W-:Y:S01]  /*0bb0*/  @P0 MOV R12, RZ ;  /* 0x000000ff000c0202 */ /* 0x000fe20000000f00 */
[----:B------:R-:W-:Y:S02]  /*0bc0*/  @!P0 IMAD.MOV.U32 R12, RZ, RZ, -0x40 ;  /* 0xffffffc0ff0c8424 */ /* 0x000fe400078e00ff */
[----:B------:R-:W-:Y:S01]  /*0bd0*/  @!P0 FFMA R3, R3, 1.84467440737095516160e+19, RZ ;  /* 0x5f80000003038823 */ /* 0x000fe200000000ff */
[----:B------:R-:W-:Y:S02]  /*0be0*/  @!P1 FFMA R14, R4, 1.84467440737095516160e+19, RZ ;  /* 0x5f800000040e9823 */ /* 0x000fe400000000ff */
[----:B------:R-:W-:-:S07]  /*0bf0*/  @!P1 IADD3 R12, PT, PT, R12, 0x40, RZ ;  /* 0x000000400c0c9810 */ /* 0x000fce0007ffe0ff */
.L_x_13:
[----:B------:R-:W-:Y:S01]  /*0c00*/  LEA R13, R11, 0xc0800000, 0x17 ;  /* 0xc08000000b0d7811 */ /* 0x000fe200078eb8ff */
[----:B------:R-:W-:Y:S01]  /*0c10*/  BSSY.RECONVERGENT B2, `(.L_x_18) ;  /* 0x0000036000027945 */ /* 0x000fe20003800200 */
[----:B------:R-:W-:-:S03]  /*0c20*/  IADD3 R18, PT, PT, R18, -0x7f, RZ ;  /* 0xffffff8112127810 */ /* 0x000fc60007ffe0ff */
[----:B------:R-:W-:Y:S02]  /*0c30*/  IMAD.IADD R15, R14, 0x1, -R13 ;  /* 0x000000010e0f7824 */ /* 0x000fe400078e0a0d */
[C---:B------:R-:W-:Y:S02]  /*0c40*/  IMAD R3, R18.reuse, -0x800000, R3 ;  /* 0xff80000012037824 */ /* 0x040fe400078e0203 */
[----:B------:R0:W1:Y:S01]  /*0c50*/  MUFU.RCP R14, R15 ;  /* 0x0000000f000e7308 */ /* 0x0000620000001000 */
[----:B------:R-:W-:Y:S01]  /*0c60*/  FADD.FTZ R16, -R15, -RZ ;  /* 0x800000ff0f107221 */ /* 0x000fe20000010100 */
[----:B0-----:R-:W-:-:S05]  /*0c70*/  IADD3 R15, PT, PT, R18, 0x7f, -R11 ;  /* 0x0000007f120f7810 */ /* 0x001fca0007ffe80b */
[----:B------:R-:W-:Y:S02]  /*0c80*/  IMAD.IADD R12, R15, 0x1, R12 ;  /* 0x000000010f0c7824 */ /* 0x000fe400078e020c */
[----:B-1----:R-:W-:-:S04]  /*0c90*/  FFMA R13, R14, R16, 1 ;  /* 0x3f8000000e0d7423 */ /* 0x002fc80000000010 */
[----:B------:R-:W-:-:S04]  /*0ca0*/  FFMA R14, R14, R13, R14 ;  /* 0x0000000d0e0e7223 */ /* 0x000fc8000000000e */
[----:B------:R-:W-:-:S04]  /*0cb0*/  FFMA R13, R3, R14, RZ ;  /* 0x0000000e030d7223 */ /* 0x000fc800000000ff */
[----:B------:R-:W-:-:S04]  /*0cc0*/  FFMA R17, R16, R13, R3 ;  /* 0x0000000d10117223 */ /* 0x000fc80000000003 */
[----:B------:R-:W-:-:S04]  /*0cd0*/  FFMA R13, R14, R17, R13 ;  /* 0x000000110e0d7223 */ /* 0x000fc8000000000d */
[----:B------:R-:W-:-:S04]  /*0ce0*/  FFMA R16, R16, R13, R3 ;  /* 0x0000000d10107223 */ /* 0x000fc80000000003 */
[----:B------:R-:W-:-:S05]  /*0cf0*/  FFMA R3, R14, R16, R13 ;  /* 0x000000100e037223 */ /* 0x000fca000000000d */
[----:B------:R-:W-:-:S04]  /*0d00*/  SHF.R.U32.HI R11, RZ, 0x17, R3 ;  /* 0x00000017ff0b7819 */ /* 0x000fc80000011603 */
[----:B------:R-:W-:-:S04]  /*0d10*/  LOP3.LUT R11, R11, 0xff, RZ, 0xc0, !PT ;  /* 0x000000ff0b0b7812 */ /* 0x000fc800078ec0ff */
[----:B------:R-:W-:-:S05]  /*0d20*/  IADD3 R15, PT, PT, R11, R12, RZ ;  /* 0x0000000c0b0f7210 */ /* 0x000fca0007ffe0ff */
[----:B------:R-:W-:-:S05]  /*0d30*/  VIADD R11, R15, 0xffffffff ;  /* 0xffffffff0f0b7836 */ /* 0x000fca0000000000 */
[----:B------:R-:W-:-:S13]  /*0d40*/  ISETP.GE.U32.AND P0, PT, R11, 0xfe, PT ;  /* 0x000000fe0b00780c */ /* 0x000fda0003f06070 */
[----:B------:R-:W-:Y:S05]  /*0d50*/  @!P0 BRA `(.L_x_19) ;  /* 0x0000000000808947 */ /* 0x000fea0003800000 */
[----:B------:R-:W-:-:S13]  /*0d60*/  ISETP.GT.AND P0, PT, R15, 0xfe, PT ;  /* 0x000000fe0f00780c */ /* 0x000fda0003f04270 */
[----:B------:R-:W-:Y:S05]  /*0d70*/  @P0 BRA `(.L_x_20) ;  /* 0x00000000006c0947 */ /* 0x000fea0003800000 */
[----:B------:R-:W-:-:S13]  /*0d80*/  ISETP.GE.AND P0, PT, R15, 0x1, PT ;  /* 0x000000010f00780c */ /* 0x000fda0003f06270 */
[----:B------:R-:W-:Y:S05]  /*0d90*/  @P0 BRA `(.L_x_21) ;  /* 0x0000000000740947 */ /* 0x000fea0003800000 */
[----:B------:R-:W-:Y:S02]  /*0da0*/  ISETP.GE.AND P0, PT, R15, -0x18, PT ;  /* 0xffffffe80f00780c */ /* 0x000fe40003f06270 */
[----:B------:R-:W-:-:S11]  /*0db0*/  LOP3.LUT R3, R3, 0x80000000, RZ, 0xc0, !PT ;  /* 0x8000000003037812 */ /* 0x000fd600078ec0ff */
[----:B------:R-:W-:Y:S05]  /*0dc0*/  @!P0 BRA `(.L_x_21) ;  /* 0x0000000000688947 */ /* 0x000fea0003800000 */
[CCC-:B------:R-:W-:Y:S01]  /*0dd0*/  FFMA.RZ R11, R14.reuse, R16.reuse, R13.reuse ;  /* 0x000000100e0b7223 */ /* 0x1c0fe2000000c00d */
[C---:B------:R-:W-:Y:S02]  /*0de0*/  ISETP.NE.AND P2, PT, R15.reuse, RZ, PT ;  /* 0x000000ff0f00720c */ /* 0x040fe40003f45270 */
[----:B------:R-:W-:Y:S02]  /*0df0*/  ISETP.NE.AND P1, PT, R15, RZ, PT ;  /* 0x000000ff0f00720c */ /* 0x000fe40003f25270 */
[----:B------:R-:W-:Y:S01]  /*0e00*/  LOP3.LUT R12, R11, 0x7fffff, RZ, 0xc0, !PT ;  /* 0x007fffff0b0c7812 */ /* 0x000fe200078ec0ff */
[CCC-:B------:R-:W-:Y:S01]  /*0e10*/  FFMA.RP R11, R14.reuse, R16.reuse, R13.reuse ;  /* 0x000000100e0b7223 */ /* 0x1c0fe2000000800d */
[----:B------:R-:W-:Y:S01]  /*0e20*/  FFMA.RM R14, R14, R16, R13 ;  /* 0x000000100e0e7223 */ /* 0x000fe2000000400d */
[----:B------:R-:W-:Y:S01]  /*0e30*/  IADD3 R13, PT, PT, R15, 0x20, RZ ;  /* 0x000000200f0d7810 */ /* 0x000fe20007ffe0ff */
[----:B------:R-:W-:Y:S01]  /*0e40*/  IMAD.MOV R15, RZ, RZ, -R15 ;  /* 0x000000ffff0f7224 */ /* 0x000fe200078e0a0f */
[----:B------:R-:W-:-:S02]  /*0e50*/  LOP3.LUT R12, R12, 0x800000, RZ, 0xfc, !PT ;  /* 0x008000000c0c7812 */ /* 0x000fc400078efcff */
[----:B------:R-:W-:Y:S02]  /*0e60*/  FSETP.NEU.FTZ.AND P0, PT, R11, R14, PT ;  /* 0x0000000e0b00720b */ /* 0x000fe40003f1d000 */
[----:B------:R-:W-:Y:S02]  /*0e70*/  SHF.L.U32 R13, R12, R13, RZ ;  /* 0x0000000d0c0d7219 */ /* 0x000fe400000006ff */
[----:B------:R-:W-:Y:S02]  /*0e80*/  SEL R11, R15, RZ, P2 ;  /* 0x000000ff0f0b7207 */ /* 0x000fe40001000000 */
[----:B------:R-:W-:Y:S02]  /*0e90*/  ISETP.NE.AND P1, PT, R13, RZ, P1 ;  /* 0x000000ff0d00720c */ /* 0x000fe40000f25270 */
[----:B------:R-:W-:Y:S02]  /*0ea0*/  SHF.R.U32.HI R11, RZ, R11, R12 ;  /* 0x0000000bff0b7219 */ /* 0x000fe4000001160c */
[----:B------:R-:W-:-:S02]  /*0eb0*/  PLOP3.LUT P0, PT, P0, P1, PT, 0xf8, 0x8f ;  /* 0x00000000008f781c */ /* 0x000fc40000703f70 */
[----:B------:R-:W-:Y:S02]  /*0ec0*/  SHF.R.U32.HI R13, RZ, 0x1, R11 ;  /* 0x00000001ff0d7819 */ /* 0x000fe4000001160b */
[----:B------:R-:W-:-:S04]  /*0ed0*/  SEL R12, RZ, 0x1, !P0 ;  /* 0x00000001ff0c7807 */ /* 0x000fc80004000000 */
[----:B------:R-:W-:-:S04]  /*0ee0*/  LOP3.LUT R12, R12, 0x1, R13, 0xf8, !PT ;  /* 0x000000010c0c7812 */ /* 0x000fc800078ef80d */
[----:B------:R-:W-:-:S04]  /*0ef0*/  LOP3.LUT R12, R12, R11, RZ, 0xc0, !PT ;  /* 0x0000000b0c0c7212 */ /* 0x000fc800078ec0ff */
[----:B------:R-:W-:-:S04]  /*0f00*/  IADD3 R12, PT, PT, R13, R12, RZ ;  /* 0x0000000c0d0c7210 */ /* 0x000fc80007ffe0ff */
[----:B------:R-:W-:Y:S01]  /*0f10*/  LOP3.LUT R3, R12, R3, RZ, 0xfc, !PT ;  /* 0x000000030c037212 */ /* 0x000fe200078efcff */
[----:B------:R-:W-:Y:S06]  /*0f20*/  BRA `(.L_x_21) ;  /* 0x0000000000107947 */ /* 0x000fec0003800000 */
.L_x_20:
[----:B------:R-:W-:-:S04]  /*0f30*/  LOP3.LUT R3, R3, 0x80000000, RZ, 0xc0, !PT ;  /* 0x8000000003037812 */ /* 0x000fc800078ec0ff */
[----:B------:R-:W-:Y:S01]  /*0f40*/  LOP3.LUT R3, R3, 0x7f800000, RZ, 0xfc, !PT ;  /* 0x7f80000003037812 */ /* 0x000fe200078efcff */
[----:B------:R-:W-:Y:S06]  /*0f50*/  BRA `(.L_x_21) ;  /* 0x0000000000047947 */ /* 0x000fec0003800000 */
.L_x_19:
[----:B------:R-:W-:-:S07]  /*0f60*/  IMAD R3, R12, 0x800000, R3 ;  /* 0x008000000c037824 */ /* 0x000fce00078e0203 */
.L_x_21:
[----:B------:R-:W-:Y:S05]  /*0f70*/  BSYNC.RECONVERGENT B2 ;  /* 0x0000000000027941 */ /* 0x000fea0003800200 */
.L_x_18:
[----:B------:R-:W-:Y:S05]  /*0f80*/  BRA `(.L_x_22) ;  /* 0x0000000000207947 */ /* 0x000fea0003800000 */
.L_x_17:
[----:B------:R-:W-:-:S04]  /*0f90*/  LOP3.LUT R3, R14, 0x80000000, R3, 0x48, !PT ;  /* 0x800000000e037812 */ /* 0x000fc800078e4803 */
[----:B------:R-:W-:Y:S01]  /*0fa0*/  LOP3.LUT R3, R3, 0x7f800000, RZ, 0xfc, !PT ;  /* 0x7f80000003037812 */ /* 0x000fe200078efcff */
[----:B------:R-:W-:Y:S06]  /*0fb0*/  BRA `(.L_x_22) ;  /* 0x0000000000147947 */ /* 0x000fec0003800000 */
.L_x_16:
[----:B------:R-:W-:Y:S01]  /*0fc0*/  LOP3.LUT R3, R14, 0x80000000, R3, 0x48, !PT ;  /* 0x800000000e037812 */ /* 0x000fe200078e4803 */
[----:B------:R-:W-:Y:S06]  /*0fd0*/  BRA `(.L_x_22) ;  /* 0x00000000000c7947 */ /* 0x000fec0003800000 */
.L_x_15:
[----:B------:R-:W0:Y:S01]  /*0fe0*/  MUFU.RSQ R3, -QNAN ;  /* 0xffc0000000037908 */ /* 0x000e220000001400 */
[----:B------:R-:W-:Y:S05]  /*0ff0*/  BRA `(.L_x_22) ;  /* 0x0000000000047947 */ /* 0x000fea0003800000 */
.L_x_14:
[----:B------:R-:W-:-:S07]  /*1000*/  FADD.FTZ R3, R3, R4 ;  /* 0x0000000403037221 */ /* 0x000fce0000010000 */
.L_x_22:
[----:B------:R-:W-:Y:S05]  /*1010*/  BSYNC.RECONVERGENT B1 ;  /* 0x0000000000017941 */ /* 0x000fea0003800200 */
.L_x_12:
[----:B------:R-:W-:-:S04]  /*1020*/  HFMA2 R11, -RZ, RZ, 0, 0 ;  /* 0x00000000ff0b7431 */ /* 0x000fc800000001ff */
[----:B0-----:R-:W-:Y:S05]  /*1030*/  RET.REL.NODEC R10 `(superSimpleDrift) ;  /* 0xffffffec0af07950 */ /* 0x001fea0003c3ffff */
.L_x_23:
[----:B------:R-:W-:-:S00]  /*1040*/  BRA `(.L_x_23) ;  /* 0xfffffffc00fc7947 */ /* 0x000fc0000383ffff */
[----:B------:R-:W-:-:S00]  /*1050*/  NOP ;  /* 0x0000000000007918 */ /* 0x000fc00000000000 */
        /* <DEDUP_REMOVED lines=10> */
.L_x_24:


//--------------------- .nv.shared.reserved.0     --------------------------
	.section	.nv.shared.reserved.0,"aw",@nobits
	.weak		__nv_reservedSMEM_offset_0_alias
	.size		__nv_reservedSMEM_offset_0_alias, 0, 64
	.other		__nv_reservedSMEM_offset_0_alias,@"STO_CUDA_RESERVED_SHARED STV_DEFAULT"
__nv_reservedSMEM_offset_0_alias:
	.zero		0
	.zero		64


//--------------------- .nv.constant0.superSimpleDrift --------------------------
	.section	.nv.constant0.superSimpleDrift,"a",@progbits
	.sectionflags	@""
	.align	4
.nv.constant0.superSimpleDrift:
	.zero		996


//--------------------- SYMBOLS --------------------------

	.type		.nv.reservedSmem.offset0,@object
	.size		.nv.reservedSmem.offset0,0x4
